	.headerflags	@"EF_CUDA_TEXMODE_UNIFIED EF_CUDA_64BIT_ADDRESS EF_CUDA_ACCELERATORS EF_CUDA_SM90 EF_CUDA_VIRTUAL_SM(EF_CUDA_SM90)"
	.elftype	@"ET_EXEC"


//--------------------- .nv.info                  --------------------------
	.section	.nv.info,"",@"SHT_CUDA_INFO"
	.align	4


	//----- nvinfo : EIATTR_REGCOUNT
	.align		4
        /*0000*/ 	.byte	0x04, 0x2f
        /*0002*/ 	.short	(.L_3 - .L_2)
	.align		4
.L_2:
        /*0004*/ 	.word	index@(triton_poi_fused__native_batch_norm_legit_no_training_relu_26)
        /*0008*/ 	.word	0x00000016


	//----- nvinfo : EIATTR_MIN_STACK_SIZE
	.align		4
.L_3:
        /*000c*/ 	.byte	0x04, 0x12
        /*000e*/ 	.short	(.L_5 - .L_4)
	.align		4
.L_4:
        /*0010*/ 	.word	index@(triton_poi_fused__native_batch_norm_legit_no_training_relu_26)
        /*0014*/ 	.word	0x00000000


	//----- nvinfo : EIATTR_FRAME_SIZE
	.align		4
.L_5:
        /*0018*/ 	.byte	0x04, 0x11
        /*001a*/ 	.short	(.L_7 - .L_6)
	.align		4
.L_6:
        /*001c*/ 	.word	index@(triton_poi_fused__native_batch_norm_legit_no_training_relu_26)
        /*0020*/ 	.word	0x00000000


	//----- nvinfo : EIATTR_MIN_STACK_SIZE
	.align		4
.L_7:
        /*0024*/ 	.byte	0x04, 0x12
        /*0026*/ 	.short	(.L_9 - .L_8)
	.align		4
.L_8:
        /*0028*/ 	.word	index@(triton_poi_fused__native_batch_norm_legit_no_training_relu_26)
        /*002c*/ 	.word	0x00000000
.L_9:


//--------------------- .nv.info.triton_poi_fused__native_batch_norm_legit_no_training_relu_26 --------------------------
	.section	.nv.info.triton_poi_fused__native_batch_norm_legit_no_training_relu_26,"",@"SHT_CUDA_INFO"
	.sectionflags	@""
	.align	4


	//----- nvinfo : EIATTR_CUDA_API_VERSION
	.align		4
        /*0000*/ 	.byte	0x04, 0x37
        /*0002*/ 	.short	(.L_11 - .L_10)
.L_10:
        /*0004*/ 	.word	0x0000007c


	//----- nvinfo : EIATTR_KPARAM_INFO
	.align		4
.L_11:
        /*0008*/ 	.byte	0x04, 0x17
        /*000a*/ 	.short	(.L_13 - .L_12)
.L_12:
        /*000c*/ 	.word	0x00000000
        /*0010*/ 	.short	0x0006
        /*0012*/ 	.short	0x0030
        /*0014*/ 	.byte	0x00, 0xf0, 0x11, 0x00


	//----- nvinfo : EIATTR_KPARAM_INFO
	.align		4
.L_13:
        /*0018*/ 	.byte	0x04, 0x17
        /*001a*/ 	.short	(.L_15 - .L_14)
.L_14:
        /*001c*/ 	.word	0x00000000
        /*0020*/ 	.short	0x0005
        /*0022*/ 	.short	0x0028
        /*0024*/ 	.byte	0x00, 0xf4, 0x21, 0x00


	//----- nvinfo : EIATTR_KPARAM_INFO
	.align		4
.L_15:
        /*0028*/ 	.byte	0x04, 0x17
        /*002a*/ 	.short	(.L_17 - .L_16)
.L_16:
        /*002c*/ 	.word	0x00000000
        /*0030*/ 	.short	0x0004
        /*0032*/ 	.short	0x0020
        /*0034*/ 	.byte	0x00, 0xf4, 0x21, 0x00


	//----- nvinfo : EIATTR_KPARAM_INFO
	.align		4
.L_17:
        /*0038*/ 	.byte	0x04, 0x17
        /*003a*/ 	.short	(.L_19 - .L_18)
.L_18:
        /*003c*/ 	.word	0x00000000
        /*0040*/ 	.short	0x0003
        /*0042*/ 	.short	0x0018
        /*0044*/ 	.byte	0x00, 0xf4, 0x21, 0x00


	//----- nvinfo : EIATTR_KPARAM_INFO
	.align		4
.L_19:
        /*0048*/ 	.byte	0x04, 0x17
        /*004a*/ 	.short	(.L_21 - .L_20)
.L_20:
        /*004c*/ 	.word	0x00000000
        /*0050*/ 	.short	0x0002
        /*0052*/ 	.short	0x0010
        /*0054*/ 	.byte	0x00, 0xf4, 0x21, 0x00


	//----- nvinfo : EIATTR_KPARAM_INFO
	.align		4
.L_21:
        /*0058*/ 	.byte	0x04, 0x17
        /*005a*/ 	.short	(.L_23 - .L_22)
.L_22:
        /*005c*/ 	.word	0x00000000
        /*0060*/ 	.short	0x0001
        /*0062*/ 	.short	0x0008
        /*0064*/ 	.byte	0x00, 0xf4, 0x21, 0x00


	//----- nvinfo : EIATTR_KPARAM_INFO
	.align		4
.L_23:
        /*0068*/ 	.byte	0x04, 0x17
        /*006a*/ 	.short	(.L_25 - .L_24)
.L_24:
        /*006c*/ 	.word	0x00000000
        /*0070*/ 	.short	0x0000
        /*0072*/ 	.short	0x0000
        /*0074*/ 	.byte	0x00, 0xf4, 0x21, 0x00


	//----- nvinfo : EIATTR_SPARSE_MMA_MASK
	.align		4
.L_25:
        /*0078*/ 	.byte	0x03, 0x50
        /*007a*/ 	.short	0x0000


	//----- nvinfo : EIATTR_MAXREG_COUNT
	.align		4
        /*007c*/ 	.byte	0x03, 0x1b
        /*007e*/ 	.short	0x00ff


	//----- nvinfo : EIATTR_EXIT_INSTR_OFFSETS
	.align		4
        /*0080*/ 	.byte	0x04, 0x1c
        /*0082*/ 	.short	(.L_27 - .L_26)


	//   ....[0]....
.L_26:
        /*0084*/ 	.word	0x00000410


	//   ....[1]....
        /*0088*/ 	.word	0x00000430


	//----- nvinfo : EIATTR_REQNTID
	.align		4
.L_27:
        /*008c*/ 	.byte	0x04, 0x10
        /*008e*/ 	.short	(.L_29 - .L_28)
.L_28:
        /*0090*/ 	.word	0x00000080
        /*0094*/ 	.word	0x00000001
        /*0098*/ 	.word	0x00000001


	//----- nvinfo : EIATTR_CBANK_PARAM_SIZE
	.align		4
.L_29:
        /*009c*/ 	.byte	0x03, 0x19
        /*009e*/ 	.short	0x0034


	//----- nvinfo : EIATTR_PARAM_CBANK
	.align		4
        /*00a0*/ 	.byte	0x04, 0x0a
        /*00a2*/ 	.short	(.L_31 - .L_30)
	.align		4
.L_30:
        /*00a4*/ 	.word	index@(.nv.constant0.triton_poi_fused__native_batch_norm_legit_no_training_relu_26)
        /*00a8*/ 	.short	0x0210
        /*00aa*/ 	.short	0x0034


	//----- nvinfo : EIATTR_SW_WAR
	.align		4
.L_31:
        /*00ac*/ 	.byte	0x04, 0x36
        /*00ae*/ 	.short	(.L_33 - .L_32)
.L_32:
        /*00b0*/ 	.word	0x00000008
.L_33:


//--------------------- .nv.callgraph             --------------------------
	.section	.nv.callgraph,"",@"SHT_CUDA_CALLGRAPH"
	.align	4
	.sectionentsize	8
	.align		4
        /*0000*/ 	.word	0x00000000
	.align		4
        /*0004*/ 	.word	0xffffffff
	.align		4
        /*0008*/ 	.word	0x00000000
	.align		4
        /*000c*/ 	.word	0xfffffffe
	.align		4
        /*0010*/ 	.word	0x00000000
	.align		4
        /*0014*/ 	.word	0xfffffffd
	.align		4
        /*0018*/ 	.word	0x00000000
	.align		4
        /*001c*/ 	.word	0xfffffffc


//--------------------- .nv.constant4             --------------------------
	.section	.nv.constant4,"a",@progbits
	.align	8
	.align		8
.nv.constant4:
        /*0000*/ 	.dword	_$_str
	.align		8
        /*0008*/ 	.dword	_$_str_$_2


//--------------------- .text.triton_poi_fused__native_batch_norm_legit_no_training_relu_26 --------------------------
	.section	.text.triton_poi_fused__native_batch_norm_legit_no_training_relu_26,"ax",@progbits
	.align	128
        .global         triton_poi_fused__native_batch_norm_legit_no_training_relu_26
        .type           triton_poi_fused__native_batch_norm_legit_no_training_relu_26,@function
        .size           triton_poi_fused__native_batch_norm_legit_no_training_relu_26,(.L_x_1 - triton_poi_fused__native_batch_norm_legit_no_training_relu_26)
        .other          triton_poi_fused__native_batch_norm_legit_no_training_relu_26,@"STO_CUDA_ENTRY STV_DEFAULT"
triton_poi_fused__native_batch_norm_legit_no_training_relu_26:
.text.triton_poi_fused__native_batch_norm_legit_no_training_relu_26:
[----:B------:R-:W0:Y:S01]  /*0000*/  LDC R1, c[0x0][0x28] ;  /* 0x00000a00ff017b82 */ /* 0x000e220000000800 */
[----:B------:R-:W1:Y:S07]  /*0010*/  S2R R0, SR_TID.X ;  /* 0x0000000000007919 */ /* 0x000e6e0000002100 */
[----:B------:R-:W2:Y:S01]  /*0020*/  LDC.64 R8, c[0x0][0x220] ;  /* 0x00008800ff087b82 */ /* 0x000ea20000000a00 */
[----:B------:R-:W-:Y:S01]  /*0030*/  ULDC.64 UR4, c[0x0][0x208] ;  /* 0x0000820000047ab9 */ /* 0x000fe20000000a00 */
[----:B------:R-:W3:Y:S06]  /*0040*/  S2R R3, SR_CTAID.X ;  /* 0x0000000000037919 */ /* 0x000eec0000002500 */
[----:B------:R-:W4:Y:S08]  /*0050*/  LDC.64 R12, c[0x0][0x210] ;  /* 0x00008400ff0c7b82 */ /* 0x000f300000000a00 */
[----:B------:R-:W5:Y:S08]  /*0060*/  LDC.64 R14, c[0x0][0x218] ;  /* 0x00008600ff0e7b82 */ /* 0x000f700000000a00 */
[----:B------:R-:W5:Y:S01]  /*0070*/  LDC.64 R16, c[0x0][0x228] ;  /* 0x00008a00ff107b82 */ /* 0x000f620000000a00 */
[----:B-1----:R-:W-:-:S07]  /*0080*/  SHF.L.U32 R0, R0, 0x1, RZ ;  /* 0x0000000100007819 */ /* 0x002fce00000006ff */
[----:B------:R-:W1:Y:S01]  /*0090*/  LDC.64 R18, c[0x0][0x230] ;  /* 0x00008c00ff127b82 */ /* 0x000e620000000a00 */
[----:B------:R-:W-:-:S04]  /*00a0*/  LOP3.LUT R0, R0, 0xfe, RZ, 0xc0, !PT ;  /* 0x000000fe00007812 */ /* 0x000fc800078ec0ff */
[----:B---3--:R-:W-:-:S04]  /*00b0*/  LEA R0, R3, R0, 0x8 ;  /* 0x0000000003007211 */ /* 0x008fc800078e40ff */
[C---:B------:R-:W-:Y:S01]  /*00c0*/  ISETP.GE.AND P0, PT, R0.reuse, 0x7ec0, PT ;  /* 0x00007ec00000780c */ /* 0x040fe20003f06270 */
[----:B------:R-:W-:-:S05]  /*00d0*/  IMAD.HI R2, R0, 0x2aaaaaab, RZ ;  /* 0x2aaaaaab00027827 */ /* 0x000fca00078e02ff */
[----:B------:R-:W-:-:S04]  /*00e0*/  SHF.R.U32.HI R3, RZ, 0x1f, R2 ;  /* 0x0000001fff037819 */ /* 0x000fc80000011602 */
[----:B------:R-:W-:-:S05]  /*00f0*/  LEA.HI R3, R2, R3, RZ, 0x1d ;  /* 0x0000000302037211 */ /* 0x000fca00078fe8ff */
[----:B------:R-:W-:Y:S01]  /*0100*/  IMAD R11, R3, -0x30, R0 ;  /* 0xffffffd0030b7824 */ /* 0x000fe200078e0200 */
[----:B------:R-:W-:-:S03]  /*0110*/  CS2R R2, SRZ ;  /* 0x0000000000027805 */ /* 0x000fc6000001ff00 */
[----:B--2---:R-:W-:-:S05]  /*0120*/  IMAD.WIDE R8, R11, 0x4, R8 ;  /* 0x000000040b087825 */ /* 0x004fca00078e0208 */
[----:B------:R2:W3:Y:S01]  /*0130*/  @!P0 LDG.E.EL.64 R2, desc[UR4][R8.64] ;  /* 0x0000000408028981 */ /* 0x0004e2000c2e1b00 */
[----:B------:R-:W-:Y:S02]  /*0140*/  CS2R R4, SRZ ;  /* 0x0000000000047805 */ /* 0x000fe4000001ff00 */
[----:B------:R-:W-:Y:S01]  /*0150*/  CS2R R6, SRZ ;  /* 0x0000000000067805 */ /* 0x000fe2000001ff00 */
[----:B----4-:R-:W-:-:S04]  /*0160*/  IMAD.WIDE R12, R0, 0x4, R12 ;  /* 0x00000004000c7825 */ /* 0x010fc800078e020c */
[C---:B-----5:R-:W-:Y:S01]  /*0170*/  IMAD.WIDE R14, R11.reuse, 0x4, R14 ;  /* 0x000000040b0e7825 */ /* 0x060fe200078e020e */
[----:B------:R-:W4:Y:S01]  /*0180*/  @!P0 LDG.E.64 R4, desc[UR4][R12.64] ;  /* 0x000000040c048981 */ /* 0x000f22000c1e1b00 */
[----:B--2---:R-:W-:Y:S02]  /*0190*/  CS2R R8, SRZ ;  /* 0x0000000000087805 */ /* 0x004fe4000001ff00 */
[C---:B0-----:R-:W-:Y:S01]  /*01a0*/  IMAD.WIDE R16, R11.reuse, 0x4, R16 ;  /* 0x000000040b107825 */ /* 0x041fe200078e0210 */
[----:B------:R0:W4:Y:S03]  /*01b0*/  @!P0 LDG.E.EL.64 R6, desc[UR4][R14.64] ;  /* 0x000000040e068981 */ /* 0x000126000c2e1b00 */
[----:B-1----:R-:W-:Y:S01]  /*01c0*/  IMAD.WIDE R18, R11, 0x4, R18 ;  /* 0x000000040b127825 */ /* 0x002fe200078e0212 */
[----:B------:R-:W-:-:S04]  /*01d0*/  CS2R R10, SRZ ;  /* 0x00000000000a7805 */ /* 0x000fc8000001ff00 */
[----:B------:R-:W2:Y:S04]  /*01e0*/  @!P0 LDG.E.EL.64 R8, desc[UR4][R18.64] ;  /* 0x0000000412088981 */ /* 0x000ea8000c2e1b00 */
[----:B------:R-:W2:Y:S01]  /*01f0*/  @!P0 LDG.E.EL.64 R10, desc[UR4][R16.64] ;  /* 0x00000004100a8981 */ /* 0x000ea2000c2e1b00 */
[----:B0-----:R-:W-:Y:S01]  /*0200*/  HFMA2.MMA R14, -RZ, RZ, 1.625, 0 ;  /* 0x3e800000ff0e7435 */ /* 0x001fe200000001ff */
[----:B---3--:R-:W-:Y:S01]  /*0210*/  FADD R2, R2, 0.0010000000474974513054 ;  /* 0x3a83126f02027421 */ /* 0x008fe20000000000 */
[----:B------:R-:W-:-:S03]  /*0220*/  FADD R3, R3, 0.0010000000474974513054 ;  /* 0x3a83126f03037421 */ /* 0x000fc60000000000 */
[----:B------:R-:W0:Y:S08]  /*0230*/  MUFU.SQRT R12, R2 ;  /* 0x00000002000c7308 */ /* 0x000e300000002000 */
[----:B------:R1:W3:Y:S01]  /*0240*/  MUFU.SQRT R13, R3 ;  /* 0x00000003000d7308 */ /* 0x0002e20000002000 */
[C---:B0-----:R-:W-:Y:S02]  /*0250*/  FSETP.GT.AND P1, PT, R12.reuse, 8.50705917302346158658e+37, PT ;  /* 0x7e8000000c00780b */ /* 0x041fe40003f24000 */
[----:B------:R-:W-:Y:S01]  /*0260*/  FSETP.GEU.AND P3, PT, R12, 1.175494350822287508e-38, PT ;  /* 0x008000000c00780b */ /* 0x000fe20003f6e000 */
[----:B-1----:R-:W0:Y:S01]  /*0270*/  LDC.64 R2, c[0x0][0x238] ;  /* 0x00008e00ff027b82 */ /* 0x002e220000000a00 */
[----:B---3--:R-:W-:-:S02]  /*0280*/  FSETP.GT.AND P2, PT, R13, 8.50705917302346158658e+37, PT ;  /* 0x7e8000000d00780b */ /* 0x008fc40003f44000 */
[----:B------:R-:W-:-:S07]  /*0290*/  FSETP.GEU.AND P4, PT, R13, 1.175494350822287508e-38, PT ;  /* 0x008000000d00780b */ /* 0x000fce0003f8e000 */
[----:B------:R-:W-:-:S04]  /*02a0*/  @P1 FMUL R12, R12, 0.25 ;  /* 0x3e8000000c0c1820 */ /* 0x000fc80000400000 */
[----:B------:R-:W-:Y:S01]  /*02b0*/  @!P3 FMUL R12, R12, 16777216 ;  /* 0x4b8000000c0cb820 */ /* 0x000fe20000400000 */
[----:B------:R-:W-:-:S04]  /*02c0*/  @P2 FMUL R13, R13, 0.25 ;  /* 0x3e8000000d0d2820 */ /* 0x000fc80000400000 */
[----:B------:R-:W-:Y:S01]  /*02d0*/  @!P4 FMUL R13, R13, 16777216 ;  /* 0x4b8000000d0dc820 */ /* 0x000fe20000400000 */
[----:B------:R-:W1:Y:S01]  /*02e0*/  MUFU.RCP R12, R12 ;  /* 0x0000000c000c7308 */ /* 0x000e620000001000 */
[----:B------:R-:W-:-:S07]  /*02f0*/  FSEL R15, R14, 1, P1 ;  /* 0x3f8000000e0f7808 */ /* 0x000fce0000800000 */
[----:B------:R-:W3:Y:S01]  /*0300*/  MUFU.RCP R13, R13 ;  /* 0x0000000d000d7308 */ /* 0x000ee20000001000 */
[----:B------:R-:W-:Y:S01]  /*0310*/  FSEL R14, R14, 1, P2 ;  /* 0x3f8000000e0e7808 */ /* 0x000fe20001000000 */
[----:B------:R-:W-:-:S04]  /*0320*/  @!P3 FMUL R15, R15, 16777216 ;  /* 0x4b8000000f0fb820 */ /* 0x000fc80000400000 */
[----:B------:R-:W-:Y:S01]  /*0330*/  @!P4 FMUL R14, R14, 16777216 ;  /* 0x4b8000000e0ec820 */ /* 0x000fe20000400000 */
[----:B----4-:R-:W-:Y:S01]  /*0340*/  FADD R5, -R7, R5 ;  /* 0x0000000507057221 */ /* 0x010fe20000000100 */
[----:B------:R-:W-:Y:S01]  /*0350*/  FADD R4, -R6, R4 ;  /* 0x0000000406047221 */ /* 0x000fe20000000100 */
[----:B-1----:R-:W-:Y:S01]  /*0360*/  FMUL R15, R12, R15 ;  /* 0x0000000f0c0f7220 */ /* 0x002fe20000400000 */
[----:B---3--:R-:W-:-:S03]  /*0370*/  FMUL R14, R13, R14 ;  /* 0x0000000e0d0e7220 */ /* 0x008fc60000400000 */
[----:B------:R-:W-:Y:S01]  /*0380*/  FMUL R15, R4, R15 ;  /* 0x0000000f040f7220 */ /* 0x000fe20000400000 */
[----:B------:R-:W-:-:S03]  /*0390*/  FMUL R14, R5, R14 ;  /* 0x0000000e050e7220 */ /* 0x000fc60000400000 */
[----:B--2---:R-:W-:Y:S01]  /*03a0*/  FFMA R8, R15, R10, R8 ;  /* 0x0000000a0f087223 */ /* 0x004fe20000000008 */
[----:B------:R-:W-:-:S04]  /*03b0*/  FFMA R9, R14, R11, R9 ;  /* 0x0000000b0e097223 */ /* 0x000fc80000000009 */
[----:B------:R-:W-:Y:S02]  /*03c0*/  FSETP.GEU.AND P1, PT, R8, RZ, PT ;  /* 0x000000ff0800720b */ /* 0x000fe40003f2e000 */
[C---:B------:R-:W-:Y:S01]  /*03d0*/  FSETP.GEU.AND P2, PT, R9.reuse, RZ, PT ;  /* 0x000000ff0900720b */ /* 0x040fe20003f4e000 */
[----:B0-----:R-:W-:Y:S01]  /*03e0*/  IMAD.WIDE R2, R0, 0x4, R2 ;  /* 0x0000000400027825 */ /* 0x001fe200078e0202 */
[----:B------:R-:W-:Y:S02]  /*03f0*/  FSEL R8, R8, RZ, P1 ;  /* 0x000000ff08087208 */ /* 0x000fe40000800000 */
[----:B------:R-:W-:Y:S01]  /*0400*/  FSEL R9, R9, RZ, P2 ;  /* 0x000000ff09097208 */ /* 0x000fe20001000000 */
[----:B------:R-:W-:Y:S08]  /*0410*/  @P0 EXIT ;  /* 0x000000000000094d */ /* 0x000ff00003800000 */
[----:B------:R-:W-:Y:S01]  /*0420*/  STG.E.64 desc[UR4][R2.64], R8 ;  /* 0x0000000802007986 */ /* 0x000fe2000c101b04 */
[----:B------:R-:W-:Y:S05]  /*0430*/  EXIT ;  /* 0x000000000000794d */ /* 0x000fea0003800000 */
.L_x_0:
[----:B------:R-:W-:-:S00]  /*0440*/  BRA `(.L_x_0) ;  /* 0xfffffffc00fc7947 */ /* 0x000fc0000383ffff */
[----:B------:R-:W-:-:S00]  /*0450*/  NOP ;  /* 0x0000000000007918 */ /* 0x000fc00000000000 */
        /* <DEDUP_REMOVED lines=10> */
.L_x_1:


//--------------------- .nv.global.init           --------------------------
	.section	.nv.global.init,"aw",@progbits
.nv.global.init:
	.type		_$_str,@object
	.size		_$_str,(_$_str_$_2 - _$_str)
_$_str:
        /*0000*/ 	.byte	0x5f, 0x5f, 0x43, 0x55, 0x44, 0x41, 0x5f, 0x46, 0x54, 0x5a, 0x00
	.type		_$_str_$_2,@object
	.size		_$_str_$_2,(.L_1 - _$_str_$_2)
_$_str_$_2:
        /*000b*/ 	.byte	0x5f, 0x5f, 0x43, 0x55, 0x44, 0x41, 0x5f, 0x50, 0x52, 0x45, 0x43, 0x5f, 0x53, 0x51, 0x52, 0x54
        /*001b*/ 	.byte	0x00
.L_1:


//--------------------- .nv.constant0.triton_poi_fused__native_batch_norm_legit_no_training_relu_26 --------------------------
	.section	.nv.constant0.triton_poi_fused__native_batch_norm_legit_no_training_relu_26,"a",@progbits
	.sectionflags	@""
	.align	4
.nv.constant0.triton_poi_fused__native_batch_norm_legit_no_training_relu_26:
	.zero		580
